	.headerflags	@"EF_CUDA_TEXMODE_UNIFIED EF_CUDA_64BIT_ADDRESS EF_CUDA_ACCELERATORS EF_CUDA_SM90 EF_CUDA_VIRTUAL_SM(EF_CUDA_SM90)"
	.elftype	@"ET_EXEC"


//--------------------- .nv.info                  --------------------------
	.section	.nv.info,"",@"SHT_CUDA_INFO"
	.align	4


	//----- nvinfo : EIATTR_REGCOUNT
	.align		4
        /*0000*/ 	.byte	0x04, 0x2f
        /*0002*/ 	.short	(.L_3 - .L_2)
	.align		4
.L_2:
        /*0004*/ 	.word	index@(triton_poi_fused__native_batch_norm_legit_no_training_0)
        /*0008*/ 	.word	0x00000012


	//----- nvinfo : EIATTR_MIN_STACK_SIZE
	.align		4
.L_3:
        /*000c*/ 	.byte	0x04, 0x12
        /*000e*/ 	.short	(.L_5 - .L_4)
	.align		4
.L_4:
        /*0010*/ 	.word	index@(triton_poi_fused__native_batch_norm_legit_no_training_0)
        /*0014*/ 	.word	0x00000000


	//----- nvinfo : EIATTR_FRAME_SIZE
	.align		4
.L_5:
        /*0018*/ 	.byte	0x04, 0x11
        /*001a*/ 	.short	(.L_7 - .L_6)
	.align		4
.L_6:
        /*001c*/ 	.word	index@(triton_poi_fused__native_batch_norm_legit_no_training_0)
        /*0020*/ 	.word	0x00000000


	//----- nvinfo : EIATTR_MIN_STACK_SIZE
	.align		4
.L_7:
        /*0024*/ 	.byte	0x04, 0x12
        /*0026*/ 	.short	(.L_9 - .L_8)
	.align		4
.L_8:
        /*0028*/ 	.word	index@(triton_poi_fused__native_batch_norm_legit_no_training_0)
        /*002c*/ 	.word	0x00000000
.L_9:


//--------------------- .nv.info.triton_poi_fused__native_batch_norm_legit_no_training_0 --------------------------
	.section	.nv.info.triton_poi_fused__native_batch_norm_legit_no_training_0,"",@"SHT_CUDA_INFO"
	.sectionflags	@""
	.align	4


	//----- nvinfo : EIATTR_CUDA_API_VERSION
	.align		4
        /*0000*/ 	.byte	0x04, 0x37
        /*0002*/ 	.short	(.L_11 - .L_10)
.L_10:
        /*0004*/ 	.word	0x0000007c


	//----- nvinfo : EIATTR_KPARAM_INFO
	.align		4
.L_11:
        /*0008*/ 	.byte	0x04, 0x17
        /*000a*/ 	.short	(.L_13 - .L_12)
.L_12:
        /*000c*/ 	.word	0x00000000
        /*0010*/ 	.short	0x0006
        /*0012*/ 	.short	0x0030
        /*0014*/ 	.byte	0x00, 0xf0, 0x11, 0x00


	//----- nvinfo : EIATTR_KPARAM_INFO
	.align		4
.L_13:
        /*0018*/ 	.byte	0x04, 0x17
        /*001a*/ 	.short	(.L_15 - .L_14)
.L_14:
        /*001c*/ 	.word	0x00000000
        /*0020*/ 	.short	0x0005
        /*0022*/ 	.short	0x0028
        /*0024*/ 	.byte	0x00, 0xf4, 0x21, 0x00


	//----- nvinfo : EIATTR_KPARAM_INFO
	.align		4
.L_15:
        /*0028*/ 	.byte	0x04, 0x17
        /*002a*/ 	.short	(.L_17 - .L_16)
.L_16:
        /*002c*/ 	.word	0x00000000
        /*0030*/ 	.short	0x0004
        /*0032*/ 	.short	0x0020
        /*0034*/ 	.byte	0x00, 0xf4, 0x21, 0x00


	//----- nvinfo : EIATTR_KPARAM_INFO
	.align		4
.L_17:
        /*0038*/ 	.byte	0x04, 0x17
        /*003a*/ 	.short	(.L_19 - .L_18)
.L_18:
        /*003c*/ 	.word	0x00000000
        /*0040*/ 	.short	0x0003
        /*0042*/ 	.short	0x0018
        /*0044*/ 	.byte	0x00, 0xf4, 0x21, 0x00


	//----- nvinfo : EIATTR_KPARAM_INFO
	.align		4
.L_19:
        /*0048*/ 	.byte	0x04, 0x17
        /*004a*/ 	.short	(.L_21 - .L_20)
.L_20:
        /*004c*/ 	.word	0x00000000
        /*0050*/ 	.short	0x0002
        /*0052*/ 	.short	0x0010
        /*0054*/ 	.byte	0x00, 0xf4, 0x21, 0x00


	//----- nvinfo : EIATTR_KPARAM_INFO
	.align		4
.L_21:
        /*0058*/ 	.byte	0x04, 0x17
        /*005a*/ 	.short	(.L_23 - .L_22)
.L_22:
        /*005c*/ 	.word	0x00000000
        /*0060*/ 	.short	0x0001
        /*0062*/ 	.short	0x0008
        /*0064*/ 	.byte	0x00, 0xf4, 0x21, 0x00


	//----- nvinfo : EIATTR_KPARAM_INFO
	.align		4
.L_23:
        /*0068*/ 	.byte	0x04, 0x17
        /*006a*/ 	.short	(.L_25 - .L_24)
.L_24:
        /*006c*/ 	.word	0x00000000
        /*0070*/ 	.short	0x0000
        /*0072*/ 	.short	0x0000
        /*0074*/ 	.byte	0x00, 0xf4, 0x21, 0x00


	//----- nvinfo : EIATTR_SPARSE_MMA_MASK
	.align		4
.L_25:
        /*0078*/ 	.byte	0x03, 0x50
        /*007a*/ 	.short	0x0000


	//----- nvinfo : EIATTR_MAXREG_COUNT
	.align		4
        /*007c*/ 	.byte	0x03, 0x1b
        /*007e*/ 	.short	0x00ff


	//----- nvinfo : EIATTR_EXIT_INSTR_OFFSETS
	.align		4
        /*0080*/ 	.byte	0x04, 0x1c
        /*0082*/ 	.short	(.L_27 - .L_26)


	//   ....[0]....
.L_26:
        /*0084*/ 	.word	0x00000300


	//   ....[1]....
        /*0088*/ 	.word	0x00000320


	//----- nvinfo : EIATTR_REQNTID
	.align		4
.L_27:
        /*008c*/ 	.byte	0x04, 0x10
        /*008e*/ 	.short	(.L_29 - .L_28)
.L_28:
        /*0090*/ 	.word	0x00000080
        /*0094*/ 	.word	0x00000001
        /*0098*/ 	.word	0x00000001


	//----- nvinfo : EIATTR_CBANK_PARAM_SIZE
	.align		4
.L_29:
        /*009c*/ 	.byte	0x03, 0x19
        /*009e*/ 	.short	0x0034


	//----- nvinfo : EIATTR_PARAM_CBANK
	.align		4
        /*00a0*/ 	.byte	0x04, 0x0a
        /*00a2*/ 	.short	(.L_31 - .L_30)
	.align		4
.L_30:
        /*00a4*/ 	.word	index@(.nv.constant0.triton_poi_fused__native_batch_norm_legit_no_training_0)
        /*00a8*/ 	.short	0x0210
        /*00aa*/ 	.short	0x0034


	//----- nvinfo : EIATTR_SW_WAR
	.align		4
.L_31:
        /*00ac*/ 	.byte	0x04, 0x36
        /*00ae*/ 	.short	(.L_33 - .L_32)
.L_32:
        /*00b0*/ 	.word	0x00000008
.L_33:


//--------------------- .nv.callgraph             --------------------------
	.section	.nv.callgraph,"",@"SHT_CUDA_CALLGRAPH"
	.align	4
	.sectionentsize	8
	.align		4
        /*0000*/ 	.word	0x00000000
	.align		4
        /*0004*/ 	.word	0xffffffff
	.align		4
        /*0008*/ 	.word	0x00000000
	.align		4
        /*000c*/ 	.word	0xfffffffe
	.align		4
        /*0010*/ 	.word	0x00000000
	.align		4
        /*0014*/ 	.word	0xfffffffd
	.align		4
        /*0018*/ 	.word	0x00000000
	.align		4
        /*001c*/ 	.word	0xfffffffc


//--------------------- .nv.constant4             --------------------------
	.section	.nv.constant4,"a",@progbits
	.align	8
	.align		8
.nv.constant4:
        /*0000*/ 	.dword	_$_str
	.align		8
        /*0008*/ 	.dword	_$_str_$_2


//--------------------- .text.triton_poi_fused__native_batch_norm_legit_no_training_0 --------------------------
	.section	.text.triton_poi_fused__native_batch_norm_legit_no_training_0,"ax",@progbits
	.align	128
        .global         triton_poi_fused__native_batch_norm_legit_no_training_0
        .type           triton_poi_fused__native_batch_norm_legit_no_training_0,@function
        .size           triton_poi_fused__native_batch_norm_legit_no_training_0,(.L_x_1 - triton_poi_fused__native_batch_norm_legit_no_training_0)
        .other          triton_poi_fused__native_batch_norm_legit_no_training_0,@"STO_CUDA_ENTRY STV_DEFAULT"
triton_poi_fused__native_batch_norm_legit_no_training_0:
.text.triton_poi_fused__native_batch_norm_legit_no_training_0:
[----:B------:R-:W0:Y:S01]  /*0000*/  LDC R1, c[0x0][0x28] ;  /* 0x00000a00ff017b82 */ /* 0x000e220000000800 */
[----:B------:R-:W1:Y:S07]  /*0010*/  S2R R0, SR_TID.X ;  /* 0x0000000000007919 */ /* 0x000e6e0000002100 */
[----:B------:R-:W2:Y:S01]  /*0020*/  LDC.64 R8, c[0x0][0x220] ;  /* 0x00008800ff087b82 */ /* 0x000ea20000000a00 */
[----:B------:R-:W-:Y:S01]  /*0030*/  HFMA2.MMA R14, -RZ, RZ, 0, 0 ;  /* 0x00000000ff0e7435 */ /* 0x000fe200000001ff */
[----:B------:R-:W-:Y:S01]  /*0040*/  ULDC.64 UR4, c[0x0][0x208] ;  /* 0x0000820000047ab9 */ /* 0x000fe20000000a00 */
[----:B------:R-:W3:Y:S05]  /*0050*/  S2R R3, SR_CTAID.X ;  /* 0x0000000000037919 */ /* 0x000eea0000002500 */
[----:B------:R-:W4:Y:S08]  /*0060*/  LDC.64 R4, c[0x0][0x210] ;  /* 0x00008400ff047b82 */ /* 0x000f300000000a00 */
[----:B------:R-:W5:Y:S08]  /*0070*/  LDC.64 R6, c[0x0][0x218] ;  /* 0x00008600ff067b82 */ /* 0x000f700000000a00 */
[----:B------:R-:W5:Y:S01]  /*0080*/  LDC.64 R10, c[0x0][0x228] ;  /* 0x00008a00ff0a7b82 */ /* 0x000f620000000a00 */
[----:B-1----:R-:W-:-:S07]  /*0090*/  LOP3.LUT R0, R0, 0x7f, RZ, 0xc0, !PT ;  /* 0x0000007f00007812 */ /* 0x002fce00078ec0ff */
[----:B------:R-:W1:Y:S01]  /*00a0*/  LDC.64 R12, c[0x0][0x230] ;  /* 0x00008c00ff0c7b82 */ /* 0x000e620000000a00 */
[----:B---3--:R-:W-:Y:S02]  /*00b0*/  SHF.R.S32.HI R2, RZ, 0x18, R3 ;  /* 0x00000018ff027819 */ /* 0x008fe40000011403 */
[----:B------:R-:W-:Y:S02]  /*00c0*/  LEA R0, R3, R0, 0x7 ;  /* 0x0000000003007211 */ /* 0x000fe400078e38ff */
[----:B------:R-:W-:Y:S02]  /*00d0*/  SGXT R3, R2, 0x1 ;  /* 0x000000010203781a */ /* 0x000fe40000000200 */
[----:B------:R-:W-:Y:S02]  /*00e0*/  ISETP.GE.AND P2, PT, R0, 0x100, PT ;  /* 0x000001000000780c */ /* 0x000fe40003f46270 */
[----:B------:R-:W-:-:S04]  /*00f0*/  LEA.HI R3, R3, R0, RZ, 0x4 ;  /* 0x0000000003037211 */ /* 0x000fc800078f20ff */
[----:B------:R-:W-:-:S04]  /*0100*/  SHF.R.S32.HI R3, RZ, 0x4, R3 ;  /* 0x00000004ff037819 */ /* 0x000fc80000011403 */
[----:B------:R-:W-:-:S04]  /*0110*/  LEA.HI R2, R3, R3, RZ, 0x2 ;  /* 0x0000000303027211 */ /* 0x000fc800078f10ff */
[----:B------:R-:W-:-:S04]  /*0120*/  LOP3.LUT R2, R2, 0xfffffffc, RZ, 0xc0, !PT ;  /* 0xfffffffc02027812 */ /* 0x000fc800078ec0ff */
[----:B------:R-:W-:-:S05]  /*0130*/  IADD3 R15, R3, -R2, RZ ;  /* 0x80000002030f7210 */ /* 0x000fca0007ffe0ff */
[----:B--2---:R-:W-:-:S05]  /*0140*/  IMAD.WIDE R8, R15, 0x4, R8 ;  /* 0x000000040f087825 */ /* 0x004fca00078e0208 */
[----:B------:R2:W3:Y:S01]  /*0150*/  @!P2 LDG.E.EL R14, desc[UR4][R8.64] ;  /* 0x00000004080ea981 */ /* 0x0004e2000c2e1900 */
[----:B------:R-:W-:Y:S01]  /*0160*/  CS2R R2, SRZ ;  /* 0x0000000000027805 */ /* 0x000fe2000001ff00 */
[----:B----4-:R-:W-:-:S04]  /*0170*/  IMAD.WIDE R4, R0, 0x4, R4 ;  /* 0x0000000400047825 */ /* 0x010fc800078e0204 */
[C---:B-----5:R-:W-:Y:S01]  /*0180*/  IMAD.WIDE R6, R15.reuse, 0x4, R6 ;  /* 0x000000040f067825 */ /* 0x060fe200078e0206 */
[----:B------:R4:W5:Y:S03]  /*0190*/  @!P2 LDG.E R2, desc[UR4][R4.64] ;  /* 0x000000040402a981 */ /* 0x000966000c1e1900 */
[C---:B0-2---:R-:W-:Y:S01]  /*01a0*/  IMAD.WIDE R8, R15.reuse, 0x4, R10 ;  /* 0x000000040f087825 */ /* 0x045fe200078e020a */
[----:B------:R0:W5:Y:S03]  /*01b0*/  @!P2 LDG.E.EL R3, desc[UR4][R6.64] ;  /* 0x000000040603a981 */ /* 0x000166000c2e1900 */
[----:B-1----:R-:W-:Y:S01]  /*01c0*/  IMAD.WIDE R10, R15, 0x4, R12 ;  /* 0x000000040f0a7825 */ /* 0x002fe200078e020c */
[----:B------:R-:W-:Y:S01]  /*01d0*/  CS2R R12, SRZ ;  /* 0x00000000000c7805 */ /* 0x000fe2000001ff00 */
[----:B----4-:R-:W1:Y:S05]  /*01e0*/  LDC.64 R4, c[0x0][0x238] ;  /* 0x00008e00ff047b82 */ /* 0x010e6a0000000a00 */
[----:B------:R-:W2:Y:S04]  /*01f0*/  @!P2 LDG.E.EL R12, desc[UR4][R8.64] ;  /* 0x00000004080ca981 */ /* 0x000ea8000c2e1900 */
[----:B------:R-:W2:Y:S01]  /*0200*/  @!P2 LDG.E.EL R13, desc[UR4][R10.64] ;  /* 0x000000040a0da981 */ /* 0x000ea2000c2e1900 */
[----:B0-----:R-:W-:Y:S01]  /*0210*/  MOV R6, 0x3e800000 ;  /* 0x3e80000000067802 */ /* 0x001fe20000000f00 */
[----:B---3--:R-:W-:-:S04]  /*0220*/  FADD R14, R14, 9.9999997473787516356e-05 ;  /* 0x38d1b7170e0e7421 */ /* 0x008fc80000000000 */
[----:B------:R-:W0:Y:S01]  /*0230*/  MUFU.SQRT R15, R14 ;  /* 0x0000000e000f7308 */ /* 0x000e220000002000 */
[----:B-----5:R-:W-:Y:S01]  /*0240*/  FADD R2, -R3, R2 ;  /* 0x0000000203027221 */ /* 0x020fe20000000100 */
[C---:B0-----:R-:W-:Y:S02]  /*0250*/  FSETP.GT.AND P0, PT, R15.reuse, 8.50705917302346158658e+37, PT ;  /* 0x7e8000000f00780b */ /* 0x041fe40003f04000 */
[----:B------:R-:W-:Y:S02]  /*0260*/  FSETP.GEU.AND P1, PT, R15, 1.175494350822287508e-38, PT ;  /* 0x008000000f00780b */ /* 0x000fe40003f2e000 */
[----:B------:R-:W-:-:S09]  /*0270*/  FSEL R6, R6, 1, P0 ;  /* 0x3f80000006067808 */ /* 0x000fd20000000000 */
[----:B------:R-:W-:Y:S02]  /*0280*/  @P0 FMUL R15, R15, 0.25 ;  /* 0x3e8000000f0f0820 */ /* 0x000fe40000400000 */
[----:B------:R-:W-:Y:S02]  /*0290*/  @!P1 FMUL R6, R6, 16777216 ;  /* 0x4b80000006069820 */ /* 0x000fe40000400000 */
[----:B------:R-:W-:-:S06]  /*02a0*/  @!P1 FMUL R15, R15, 16777216 ;  /* 0x4b8000000f0f9820 */ /* 0x000fcc0000400000 */
[----:B------:R-:W0:Y:S02]  /*02b0*/  MUFU.RCP R15, R15 ;  /* 0x0000000f000f7308 */ /* 0x000e240000001000 */
[----:B0-----:R-:W-:-:S04]  /*02c0*/  FMUL R3, R15, R6 ;  /* 0x000000060f037220 */ /* 0x001fc80000400000 */
[----:B------:R-:W-:Y:S01]  /*02d0*/  FMUL R6, R2, R3 ;  /* 0x0000000302067220 */ /* 0x000fe20000400000 */
[----:B-1----:R-:W-:-:S04]  /*02e0*/  IMAD.WIDE R2, R0, 0x4, R4 ;  /* 0x0000000400027825 */ /* 0x002fc800078e0204 */
[----:B--2---:R-:W-:Y:S01]  /*02f0*/  FFMA R13, R6, R12, R13 ;  /* 0x0000000c060d7223 */ /* 0x004fe2000000000d */
[----:B------:R-:W-:Y:S06]  /*0300*/  @P2 EXIT ;  /* 0x000000000000294d */ /* 0x000fec0003800000 */
[----:B------:R-:W-:Y:S01]  /*0310*/  STG.E desc[UR4][R2.64], R13 ;  /* 0x0000000d02007986 */ /* 0x000fe2000c101904 */
[----:B------:R-:W-:Y:S05]  /*0320*/  EXIT ;  /* 0x000000000000794d */ /* 0x000fea0003800000 */
.L_x_0:
[----:B------:R-:W-:-:S00]  /*0330*/  BRA `(.L_x_0) ;  /* 0xfffffffc00fc7947 */ /* 0x000fc0000383ffff */
[----:B------:R-:W-:-:S00]  /*0340*/  NOP ;  /* 0x0000000000007918 */ /* 0x000fc00000000000 */
        /* <DEDUP_REMOVED lines=11> */
.L_x_1:


//--------------------- .nv.global.init           --------------------------
	.section	.nv.global.init,"aw",@progbits
.nv.global.init:
	.type		_$_str,@object
	.size		_$_str,(_$_str_$_2 - _$_str)
_$_str:
        /*0000*/ 	.byte	0x5f, 0x5f, 0x43, 0x55, 0x44, 0x41, 0x5f, 0x46, 0x54, 0x5a, 0x00
	.type		_$_str_$_2,@object
	.size		_$_str_$_2,(.L_1 - _$_str_$_2)
_$_str_$_2:
        /*000b*/ 	.byte	0x5f, 0x5f, 0x43, 0x55, 0x44, 0x41, 0x5f, 0x50, 0x52, 0x45, 0x43, 0x5f, 0x53, 0x51, 0x52, 0x54
        /*001b*/ 	.byte	0x00
.L_1:


//--------------------- .nv.constant0.triton_poi_fused__native_batch_norm_legit_no_training_0 --------------------------
	.section	.nv.constant0.triton_poi_fused__native_batch_norm_legit_no_training_0,"a",@progbits
	.sectionflags	@""
	.align	4
.nv.constant0.triton_poi_fused__native_batch_norm_legit_no_training_0:
	.zero		580
